	.headerflags	@"EF_CUDA_TEXMODE_UNIFIED EF_CUDA_64BIT_ADDRESS EF_CUDA_ACCELERATORS EF_CUDA_SM90 EF_CUDA_VIRTUAL_SM(EF_CUDA_SM90)"
	.elftype	@"ET_EXEC"


//--------------------- .nv.info                  --------------------------
	.section	.nv.info,"",@"SHT_CUDA_INFO"
	.align	4


	//----- nvinfo : EIATTR_REGCOUNT
	.align		4
        /*0000*/ 	.byte	0x04, 0x2f
        /*0002*/ 	.short	(.L_1 - .L_0)
	.align		4
.L_0:
        /*0004*/ 	.word	index@(triton_poi_fused_14)
        /*0008*/ 	.word	0x0000001e


	//----- nvinfo : EIATTR_MIN_STACK_SIZE
	.align		4
.L_1:
        /*000c*/ 	.byte	0x04, 0x12
        /*000e*/ 	.short	(.L_3 - .L_2)
	.align		4
.L_2:
        /*0010*/ 	.word	index@(triton_poi_fused_14)
        /*0014*/ 	.word	0x00000000


	//----- nvinfo : EIATTR_FRAME_SIZE
	.align		4
.L_3:
        /*0018*/ 	.byte	0x04, 0x11
        /*001a*/ 	.short	(.L_5 - .L_4)
	.align		4
.L_4:
        /*001c*/ 	.word	index@(triton_poi_fused_14)
        /*0020*/ 	.word	0x00000000


	//----- nvinfo : EIATTR_MIN_STACK_SIZE
	.align		4
.L_5:
        /*0024*/ 	.byte	0x04, 0x12
        /*0026*/ 	.short	(.L_7 - .L_6)
	.align		4
.L_6:
        /*0028*/ 	.word	index@(triton_poi_fused_14)
        /*002c*/ 	.word	0x00000000
.L_7:


//--------------------- .nv.info.triton_poi_fused_14 --------------------------
	.section	.nv.info.triton_poi_fused_14,"",@"SHT_CUDA_INFO"
	.sectionflags	@""
	.align	4


	//----- nvinfo : EIATTR_CUDA_API_VERSION
	.align		4
        /*0000*/ 	.byte	0x04, 0x37
        /*0002*/ 	.short	(.L_9 - .L_8)
.L_8:
        /*0004*/ 	.word	0x0000007c


	//----- nvinfo : EIATTR_KPARAM_INFO
	.align		4
.L_9:
        /*0008*/ 	.byte	0x04, 0x17
        /*000a*/ 	.short	(.L_11 - .L_10)
.L_10:
        /*000c*/ 	.word	0x00000000
        /*0010*/ 	.short	0x0003
        /*0012*/ 	.short	0x0014
        /*0014*/ 	.byte	0x00, 0xf0, 0x11, 0x00


	//----- nvinfo : EIATTR_KPARAM_INFO
	.align		4
.L_11:
        /*0018*/ 	.byte	0x04, 0x17
        /*001a*/ 	.short	(.L_13 - .L_12)
.L_12:
        /*001c*/ 	.word	0x00000000
        /*0020*/ 	.short	0x0002
        /*0022*/ 	.short	0x0010
        /*0024*/ 	.byte	0x00, 0xf0, 0x11, 0x00


	//----- nvinfo : EIATTR_KPARAM_INFO
	.align		4
.L_13:
        /*0028*/ 	.byte	0x04, 0x17
        /*002a*/ 	.short	(.L_15 - .L_14)
.L_14:
        /*002c*/ 	.word	0x00000000
        /*0030*/ 	.short	0x0001
        /*0032*/ 	.short	0x0008
        /*0034*/ 	.byte	0x00, 0xf4, 0x21, 0x00


	//----- nvinfo : EIATTR_KPARAM_INFO
	.align		4
.L_15:
        /*0038*/ 	.byte	0x04, 0x17
        /*003a*/ 	.short	(.L_17 - .L_16)
.L_16:
        /*003c*/ 	.word	0x00000000
        /*0040*/ 	.short	0x0000
        /*0042*/ 	.short	0x0000
        /*0044*/ 	.byte	0x00, 0xf4, 0x21, 0x00


	//----- nvinfo : EIATTR_SPARSE_MMA_MASK
	.align		4
.L_17:
        /*0048*/ 	.byte	0x03, 0x50
        /*004a*/ 	.short	0x0000


	//----- nvinfo : EIATTR_MAXREG_COUNT
	.align		4
        /*004c*/ 	.byte	0x03, 0x1b
        /*004e*/ 	.short	0x00ff


	//----- nvinfo : EIATTR_EXIT_INSTR_OFFSETS
	.align		4
        /*0050*/ 	.byte	0x04, 0x1c
        /*0052*/ 	.short	(.L_19 - .L_18)


	//   ....[0]....
.L_18:
        /*0054*/ 	.word	0x00000690


	//   ....[1]....
        /*0058*/ 	.word	0x000006e0


	//----- nvinfo : EIATTR_REQNTID
	.align		4
.L_19:
        /*005c*/ 	.byte	0x04, 0x10
        /*005e*/ 	.short	(.L_21 - .L_20)
.L_20:
        /*0060*/ 	.word	0x00000080
        /*0064*/ 	.word	0x00000001
        /*0068*/ 	.word	0x00000001


	//----- nvinfo : EIATTR_CBANK_PARAM_SIZE
	.align		4
.L_21:
        /*006c*/ 	.byte	0x03, 0x19
        /*006e*/ 	.short	0x0018


	//----- nvinfo : EIATTR_PARAM_CBANK
	.align		4
        /*0070*/ 	.byte	0x04, 0x0a
        /*0072*/ 	.short	(.L_23 - .L_22)
	.align		4
.L_22:
        /*0074*/ 	.word	index@(.nv.constant0.triton_poi_fused_14)
        /*0078*/ 	.short	0x0210
        /*007a*/ 	.short	0x0018


	//----- nvinfo : EIATTR_SW_WAR
	.align		4
.L_23:
        /*007c*/ 	.byte	0x04, 0x36
        /*007e*/ 	.short	(.L_25 - .L_24)
.L_24:
        /*0080*/ 	.word	0x00000008
.L_25:


//--------------------- .nv.callgraph             --------------------------
	.section	.nv.callgraph,"",@"SHT_CUDA_CALLGRAPH"
	.align	4
	.sectionentsize	8
	.align		4
        /*0000*/ 	.word	0x00000000
	.align		4
        /*0004*/ 	.word	0xffffffff
	.align		4
        /*0008*/ 	.word	0x00000000
	.align		4
        /*000c*/ 	.word	0xfffffffe
	.align		4
        /*0010*/ 	.word	0x00000000
	.align		4
        /*0014*/ 	.word	0xfffffffd
	.align		4
        /*0018*/ 	.word	0x00000000
	.align		4
        /*001c*/ 	.word	0xfffffffc


//--------------------- .text.triton_poi_fused_14 --------------------------
	.section	.text.triton_poi_fused_14,"ax",@progbits
	.sectionflags	@"SHF_BARRIERS=1"
	.align	128
        .global         triton_poi_fused_14
        .type           triton_poi_fused_14,@function
        .size           triton_poi_fused_14,(.L_x_1 - triton_poi_fused_14)
        .other          triton_poi_fused_14,@"STO_CUDA_ENTRY STV_DEFAULT"
triton_poi_fused_14:
.text.triton_poi_fused_14:
[----:B------:R-:W0:Y:S01]  /*0000*/  LDC R1, c[0x0][0x28] ;  /* 0x00000a00ff017b82 */ /* 0x000e220000000800 */
[----:B------:R-:W1:Y:S07]  /*0010*/  S2R R15, SR_CTAID.X ;  /* 0x00000000000f7919 */ /* 0x000e6e0000002500 */
[----:B------:R-:W2:Y:S01]  /*0020*/  LDC.64 R16, c[0x0][0x210] ;  /* 0x00008400ff107b82 */ /* 0x000ea20000000a00 */
[----:B------:R-:W-:Y:S01]  /*0030*/  IMAD.MOV.U32 R18, RZ, RZ, RZ ;  /* 0x000000ffff127224 */ /* 0x000fe200078e00ff */
[----:B------:R-:W-:Y:S01]  /*0040*/  ULDC.64 UR6, c[0x0][0x208] ;  /* 0x0000820000067ab9 */ /* 0x000fe20000000a00 */
[----:B------:R-:W3:Y:S01]  /*0050*/  S2R R14, SR_TID.X ;  /* 0x00000000000e7919 */ /* 0x000ee20000002100 */
[----:B------:R-:W4:Y:S01]  /*0060*/  S2R R19, SR_CTAID.Y ;  /* 0x0000000000137919 */ /* 0x000f220000002600 */
[----:B-1----:R-:W-:Y:S01]  /*0070*/  IMAD.SHL.U32 R15, R15, 0x10, RZ ;  /* 0x000000100f0f7824 */ /* 0x002fe200078e00ff */
[----:B---3--:R-:W-:-:S04]  /*0080*/  SHF.R.U32.HI R0, RZ, 0x4, R14 ;  /* 0x00000004ff007819 */ /* 0x008fc8000001160e */
[----:B------:R-:W-:Y:S01]  /*0090*/  LOP3.LUT R4, R15, 0xf, R14, 0xf8, !PT ;  /* 0x0000000f0f047812 */ /* 0x000fe200078ef80e */
[----:B----4-:R-:W-:Y:S01]  /*00a0*/  IMAD.SHL.U32 R19, R19, 0x40, RZ ;  /* 0x0000004013137824 */ /* 0x010fe200078e00ff */
[----:B------:R-:W-:Y:S02]  /*00b0*/  SGXT.U32 R0, R0, 0x3 ;  /* 0x000000030000781a */ /* 0x000fe40000000000 */
[----:B------:R-:W-:Y:S02]  /*00c0*/  ISETP.GE.AND P0, PT, R4, 0x9, PT ;  /* 0x000000090400780c */ /* 0x000fe40003f06270 */
[----:B------:R-:W-:Y:S02]  /*00d0*/  LOP3.LUT R3, R19, 0x8, R0, 0xfe, !PT ;  /* 0x0000000813037812 */ /* 0x000fe400078efe00 */
[----:B------:R-:W-:Y:S02]  /*00e0*/  LOP3.LUT R2, R19, R0, RZ, 0xfc, !PT ;  /* 0x0000000013027212 */ /* 0x000fe400078efcff */
[C---:B------:R-:W-:Y:S01]  /*00f0*/  ISETP.LT.AND P2, PT, R3.reuse, 0x6200, !P0 ;  /* 0x000062000300780c */ /* 0x040fe20004741270 */
[--C-:B------:R-:W-:Y:S01]  /*0100*/  IMAD R3, R3, 0x9, R4.reuse ;  /* 0x0000000903037824 */ /* 0x100fe200078e0204 */
[----:B------:R-:W-:Y:S01]  /*0110*/  LOP3.LUT R6, R19, 0x10, R0, 0xfe, !PT ;  /* 0x0000001013067812 */ /* 0x000fe200078efe00 */
[----:B------:R-:W-:Y:S01]  /*0120*/  IMAD R5, R2, 0x9, R4 ;  /* 0x0000000902057824 */ /* 0x000fe200078e0204 */
[----:B------:R-:W-:-:S02]  /*0130*/  LOP3.LUT R7, R19, 0x18, R0, 0xfe, !PT ;  /* 0x0000001813077812 */ /* 0x000fc400078efe00 */
[----:B------:R-:W-:Y:S01]  /*0140*/  ISETP.LT.AND P1, PT, R2, 0x6200, !P0 ;  /* 0x000062000200780c */ /* 0x000fe20004721270 */
[----:B--2---:R-:W-:Y:S01]  /*0150*/  IMAD.WIDE R2, R3, 0x4, R16 ;  /* 0x0000000403027825 */ /* 0x004fe200078e0210 */
[----:B------:R-:W-:Y:S02]  /*0160*/  ISETP.LT.AND P6, PT, R6, 0x6200, !P0 ;  /* 0x000062000600780c */ /* 0x000fe400047c1270 */
[----:B------:R-:W-:Y:S02]  /*0170*/  LOP3.LUT R8, R19, 0x20, R0, 0xfe, !PT ;  /* 0x0000002013087812 */ /* 0x000fe400078efe00 */
[----:B------:R-:W-:Y:S01]  /*0180*/  ISETP.LT.AND P5, PT, R7, 0x6200, !P0 ;  /* 0x000062000700780c */ /* 0x000fe200047a1270 */
[----:B------:R1:W2:Y:S01]  /*0190*/  @P2 LDG.E.EL R18, desc[UR6][R2.64] ;  /* 0x0000000602122981 */ /* 0x0002a2000c2e1900 */
[----:B------:R-:W-:Y:S02]  /*01a0*/  LOP3.LUT R4, R19, 0x28, R0, 0xfe, !PT ;  /* 0x0000002813047812 */ /* 0x000fe400078efe00 */
[----:B------:R-:W-:-:S02]  /*01b0*/  LOP3.LUT R6, R19, 0x30, R0, 0xfe, !PT ;  /* 0x0000003013067812 */ /* 0x000fc400078efe00 */
[----:B------:R-:W-:Y:S02]  /*01c0*/  LOP3.LUT R7, R19, 0x38, R0, 0xfe, !PT ;  /* 0x0000003813077812 */ /* 0x000fe400078efe00 */
[----:B------:R-:W-:Y:S02]  /*01d0*/  ISETP.LT.AND P4, PT, R8, 0x6200, !P0 ;  /* 0x000062000800780c */ /* 0x000fe40004781270 */
[----:B------:R-:W-:Y:S02]  /*01e0*/  ISETP.LT.AND P3, PT, R4, 0x6200, !P0 ;  /* 0x000062000400780c */ /* 0x000fe40004761270 */
[----:B------:R-:W-:Y:S02]  /*01f0*/  ISETP.LT.AND P2, PT, R6, 0x6200, !P0 ;  /* 0x000062000600780c */ /* 0x000fe40004741270 */
[----:B------:R-:W-:Y:S01]  /*0200*/  ISETP.LT.AND P0, PT, R7, 0x6200, !P0 ;  /* 0x000062000700780c */ /* 0x000fe20004701270 */
[C---:B------:R-:W-:Y:S02]  /*0210*/  VIADD R7, R5.reuse, 0x90 ;  /* 0x0000009005077836 */ /* 0x040fe40000000000 */
[----:B------:R-:W-:-:S02]  /*0220*/  VIADD R9, R5, 0xd8 ;  /* 0x000000d805097836 */ /* 0x000fc40000000000 */
[C---:B------:R-:W-:Y:S02]  /*0230*/  VIADD R11, R5.reuse, 0x120 ;  /* 0x00000120050b7836 */ /* 0x040fe40000000000 */
[C---:B------:R-:W-:Y:S02]  /*0240*/  VIADD R13, R5.reuse, 0x168 ;  /* 0x00000168050d7836 */ /* 0x040fe40000000000 */
[C---:B------:R-:W-:Y:S02]  /*0250*/  VIADD R23, R5.reuse, 0x1b0 ;  /* 0x000001b005177836 */ /* 0x040fe40000000000 */
[C---:B------:R-:W-:Y:S02]  /*0260*/  VIADD R25, R5.reuse, 0x1f8 ;  /* 0x000001f805197836 */ /* 0x040fe40000000000 */
[----:B-1----:R-:W-:-:S04]  /*0270*/  IMAD.WIDE R2, R5, 0x4, R16 ;  /* 0x0000000405027825 */ /* 0x002fc800078e0210 */
[----:B------:R-:W-:-:S04]  /*0280*/  IMAD.WIDE R4, R7, 0x4, R16 ;  /* 0x0000000407047825 */ /* 0x000fc800078e0210 */
[----:B------:R-:W-:-:S04]  /*0290*/  IMAD.WIDE R6, R9, 0x4, R16 ;  /* 0x0000000409067825 */ /* 0x000fc800078e0210 */
[----:B------:R-:W-:Y:S01]  /*02a0*/  IMAD.WIDE R8, R11, 0x4, R16 ;  /* 0x000000040b087825 */ /* 0x000fe200078e0210 */
[----:B------:R-:W-:-:S03]  /*02b0*/  CS2R R20, SRZ ;  /* 0x0000000000147805 */ /* 0x000fc6000001ff00 */
[----:B------:R-:W-:-:S03]  /*02c0*/  IMAD.WIDE R10, R13, 0x4, R16 ;  /* 0x000000040d0a7825 */ /* 0x000fc600078e0210 */
[----:B------:R1:W3:Y:S01]  /*02d0*/  @P6 LDG.E.EL R20, desc[UR6][R4.64] ;  /* 0x0000000604146981 */ /* 0x0002e2000c2e1900 */
[--C-:B------:R-:W-:Y:S01]  /*02e0*/  IMAD.WIDE R12, R23, 0x4, R16.reuse ;  /* 0x00000004170c7825 */ /* 0x100fe200078e0210 */
[----:B------:R-:W-:Y:S02]  /*02f0*/  CS2R R22, SRZ ;  /* 0x0000000000167805 */ /* 0x000fe4000001ff00 */
[----:B------:R-:W4:Y:S01]  /*0300*/  @P5 LDG.E.EL R21, desc[UR6][R6.64] ;  /* 0x0000000606155981 */ /* 0x000f22000c2e1900 */
[----:B------:R-:W-:Y:S01]  /*0310*/  IMAD.WIDE R16, R25, 0x4, R16 ;  /* 0x0000000419107825 */ /* 0x000fe200078e0210 */
[----:B------:R-:W-:Y:S02]  /*0320*/  CS2R R24, SRZ ;  /* 0x0000000000187805 */ /* 0x000fe4000001ff00 */
[----:B------:R-:W5:Y:S01]  /*0330*/  @P4 LDG.E.EL R22, desc[UR6][R8.64] ;  /* 0x0000000608164981 */ /* 0x000f62000c2e1900 */
[----:B------:R-:W-:-:S03]  /*0340*/  IMAD.MOV.U32 R26, RZ, RZ, RZ ;  /* 0x000000ffff1a7224 */ /* 0x000fc600078e00ff */
[----:B------:R-:W5:Y:S04]  /*0350*/  @P3 LDG.E.EL R23, desc[UR6][R10.64] ;  /* 0x000000060a173981 */ /* 0x000f68000c2e1900 */
[----:B------:R1:W5:Y:S04]  /*0360*/  @P2 LDG.E.EL R24, desc[UR6][R12.64] ;  /* 0x000000060c182981 */ /* 0x000368000c2e1900 */
[----:B------:R1:W5:Y:S04]  /*0370*/  @P1 LDG.E.EL R25, desc[UR6][R2.64] ;  /* 0x0000000602191981 */ /* 0x000368000c2e1900 */
[----:B------:R-:W5:Y:S01]  /*0380*/  @P0 LDG.E.EL R26, desc[UR6][R16.64] ;  /* 0x00000006101a0981 */ /* 0x000f62000c2e1900 */
[----:B------:R-:W1:Y:S01]  /*0390*/  S2R R27, SR_TID.X ;  /* 0x00000000001b7919 */ /* 0x000e620000002100 */
[----:B------:R-:W1:Y:S01]  /*03a0*/  S2UR UR5, SR_CgaCtaId ;  /* 0x00000000000579c3 */ /* 0x000e620000008800 */
[----:B------:R-:W-:-:S02]  /*03b0*/  UMOV UR4, 0x400 ;  /* 0x0000040000047882 */ /* 0x000fc40000000000 */
[----:B01----:R-:W-:Y:S01]  /*03c0*/  UPRMT UR4, UR5, 0x654, UR4 ;  /* 0x0000065405047896 */ /* 0x003fe20008000004 */
[----:B------:R-:W-:Y:S01]  /*03d0*/  IMAD.SHL.U32 R4, R27, 0x40, RZ ;  /* 0x000000401b047824 */ /* 0x000fe200078e00ff */
[----:B------:R-:W-:-:S04]  /*03e0*/  SHF.R.U32.HI R5, RZ, 0x4, R27 ;  /* 0x00000004ff057819 */ /* 0x000fc8000001161b */
[----:B------:R-:W-:Y:S02]  /*03f0*/  SGXT.U32 R5, R5, 0x3 ;  /* 0x000000030505781a */ /* 0x000fe40000000000 */
[----:B------:R-:W-:-:S04]  /*0400*/  LOP3.LUT R4, R4, 0x3c0, RZ, 0xc0, !PT ;  /* 0x000003c004047812 */ /* 0x000fc800078ec0ff */
[C---:B------:R-:W-:Y:S02]  /*0410*/  LOP3.LUT R5, R4.reuse, R5, RZ, 0xfc, !PT ;  /* 0x0000000504057212 */ /* 0x040fe400078efcff */
[----:B------:R-:W-:-:S05]  /*0420*/  LEA.HI R4, R4, UR4, RZ, 0x1e ;  /* 0x0000000404047c11 */ /* 0x000fca000f8ff0ff */
[----:B------:R-:W-:Y:S01]  /*0430*/  IMAD R13, R5, 0x4, R4 ;  /* 0x00000004050d7824 */ /* 0x000fe200078e0204 */
[C---:B------:R-:W-:Y:S01]  /*0440*/  LOP3.LUT R2, R27.reuse, 0x70, RZ, 0xc0, !PT ;  /* 0x000000701b027812 */ /* 0x040fe200078ec0ff */
[----:B------:R-:W-:-:S04]  /*0450*/  IMAD.SHL.U32 R8, R27, 0x4, RZ ;  /* 0x000000041b087824 */ /* 0x000fc800078e00ff */
[----:B------:R-:W-:Y:S01]  /*0460*/  VIADD R3, R2, UR4 ;  /* 0x0000000402037c36 */ /* 0x000fe20008000000 */
[----:B------:R-:W-:-:S05]  /*0470*/  LOP3.LUT R8, R8, 0x1fc, RZ, 0xc0, !PT ;  /* 0x000001fc08087812 */ /* 0x000fca00078ec0ff */
[----:B------:R-:W-:Y:S02]  /*0480*/  IMAD R4, R8, 0x4, R3 ;  /* 0x0000000408047824 */ /* 0x000fe400078e0203 */
[----:B------:R-:W-:Y:S01]  /*0490*/  IMAD.SHL.U32 R10, R14, 0x4, RZ ;  /* 0x000000040e0a7824 */ /* 0x000fe200078e00ff */
[----:B------:R-:W0:Y:S04]  /*04a0*/  LDC.64 R2, c[0x0][0x218] ;  /* 0x00008600ff027b82 */ /* 0x000e280000000a00 */
[----:B------:R-:W-:Y:S01]  /*04b0*/  LOP3.LUT R11, R19, 0x3c, R10, 0xf8, !PT ;  /* 0x0000003c130b7812 */ /* 0x000fe200078ef80a */
[----:B------:R-:W-:-:S04]  /*04c0*/  IMAD.MOV.U32 R10, RZ, RZ, RZ ;  /* 0x000000ffff0a7224 */ /* 0x000fc800078e00ff */
[----:B------:R-:W-:-:S05]  /*04d0*/  IMAD.HI R9, R11, -0x6db6db6d, R10 ;  /* 0x924924930b097827 */ /* 0x000fca00078e020a */
[----:B------:R-:W-:-:S04]  /*04e0*/  SHF.R.U32.HI R10, RZ, 0x1f, R9 ;  /* 0x0000001fff0a7819 */ /* 0x000fc80000011609 */
[----:B------:R-:W-:Y:S02]  /*04f0*/  LEA.HI.SX32 R10, R9, R10, 0x1a ;  /* 0x0000000a090a7211 */ /* 0x000fe400078fd2ff */
[----:B------:R-:W-:Y:S02]  /*0500*/  ISETP.GE.AND P0, PT, R11, 0x6200, PT ;  /* 0x000062000b00780c */ /* 0x000fe40003f06270 */
[----:B------:R-:W-:Y:S01]  /*0510*/  LOP3.LUT R9, R15, R0, RZ, 0xfc, !PT ;  /* 0x000000000f097212 */ /* 0x000fe200078efcff */
[C---:B------:R-:W-:Y:S01]  /*0520*/  IMAD R11, R10.reuse, -0x70, R11 ;  /* 0xffffff900a0b7824 */ /* 0x040fe200078e020b */
[----:B------:R-:W-:Y:S02]  /*0530*/  LOP3.LUT R0, R15, 0x8, R0, 0xfe, !PT ;  /* 0x000000080f007812 */ /* 0x000fe400078efe00 */
[----:B------:R-:W-:Y:S01]  /*0540*/  ISETP.LT.AND P1, PT, R9, 0x9, !P0 ;  /* 0x000000090900780c */ /* 0x000fe20004721270 */
[----:B------:R-:W-:Y:S01]  /*0550*/  IMAD R12, R10, 0x3f0, R11 ;  /* 0x000003f00a0c7824 */ /* 0x000fe200078e020b */
[----:B------:R-:W-:-:S03]  /*0560*/  ISETP.LT.AND P0, PT, R0, 0x9, !P0 ;  /* 0x000000090000780c */ /* 0x000fc60004701270 */
[----:B------:R-:W-:-:S04]  /*0570*/  IMAD R11, R9, 0x70, R12 ;  /* 0x00000070090b7824 */ /* 0x000fc800078e020c */
[----:B0-----:R-:W-:Y:S01]  /*0580*/  IMAD.WIDE R10, R11, 0x4, R2 ;  /* 0x000000040b0a7825 */ /* 0x001fe200078e0202 */
[----:B--2---:R-:W-:Y:S04]  /*0590*/  STS [R13+0x20], R18 ;  /* 0x000020120d007388 */ /* 0x004fe80000000800 */
[----:B---3--:R-:W-:Y:S04]  /*05a0*/  STS [R13+0x40], R20 ;  /* 0x000040140d007388 */ /* 0x008fe80000000800 */
[----:B----4-:R-:W-:Y:S04]  /*05b0*/  STS [R13+0x60], R21 ;  /* 0x000060150d007388 */ /* 0x010fe80000000800 */
[----:B-----5:R-:W-:Y:S04]  /*05c0*/  STS [R13+0x80], R22 ;  /* 0x000080160d007388 */ /* 0x020fe80000000800 */
[----:B------:R-:W-:Y:S04]  /*05d0*/  STS [R13+0xa0], R23 ;  /* 0x0000a0170d007388 */ /* 0x000fe80000000800 */
[----:B------:R-:W-:Y:S04]  /*05e0*/  STS [R13+0xc0], R24 ;  /* 0x0000c0180d007388 */ /* 0x000fe80000000800 */
[----:B------:R-:W-:Y:S04]  /*05f0*/  STS [R13], R25 ;  /* 0x000000190d007388 */ /* 0x000fe80000000800 */
[----:B------:R0:W-:Y:S01]  /*0600*/  STS [R13+0xe0], R26 ;  /* 0x0000e01a0d007388 */ /* 0x0001e20000000800 */
[----:B------:R-:W-:Y:S06]  /*0610*/  BAR.SYNC.DEFER_BLOCKING 0x0 ;  /* 0x0000000000007b1d */ /* 0x000fec0000010000 */
[----:B------:R-:W1:Y:S01]  /*0620*/  LDS.128 R4, [R4] ;  /* 0x0000000004047984 */ /* 0x000e620000000c00 */
[----:B0-----:R-:W-:-:S04]  /*0630*/  LOP3.LUT R13, R8, 0x200, RZ, 0xfc, !PT ;  /* 0x00000200080d7812 */ /* 0x001fc800078efcff */
[----:B------:R-:W-:-:S04]  /*0640*/  SHF.R.U32.HI R13, RZ, 0x2, R13 ;  /* 0x00000002ff0d7819 */ /* 0x000fc8000001160d */
[----:B------:R-:W-:-:S05]  /*0650*/  LOP3.LUT R13, R13, 0xf0, RZ, 0xc0, !PT ;  /* 0x000000f00d0d7812 */ /* 0x000fca00078ec0ff */
[----:B------:R-:W-:-:S04]  /*0660*/  VIADD R13, R13, UR4 ;  /* 0x000000040d0d7c36 */ /* 0x000fc80008000000 */
[----:B------:R-:W-:Y:S01]  /*0670*/  IMAD R13, R8, 0x4, R13 ;  /* 0x00000004080d7824 */ /* 0x000fe200078e020d */
[----:B-1----:R0:W-:Y:S02]  /*0680*/  @P1 STG.E.128 desc[UR6][R10.64], R4 ;  /* 0x000000040a001986 */ /* 0x0021e4000c101d06 */
[----:B0-----:R-:W-:Y:S05]  /*0690*/  @!P0 EXIT ;  /* 0x000000000000894d */ /* 0x001fea0003800000 */
[----:B0-----:R-:W0:Y:S01]  /*06a0*/  LDS.128 R8, [R13+0x800] ;  /* 0x000800000d087984 */ /* 0x001e220000000c00 */
[----:B------:R-:W-:-:S04]  /*06b0*/  IMAD R5, R0, 0x70, R12 ;  /* 0x0000007000057824 */ /* 0x000fc800078e020c */
[----:B------:R-:W-:-:S05]  /*06c0*/  IMAD.WIDE R2, R5, 0x4, R2 ;  /* 0x0000000405027825 */ /* 0x000fca00078e0202 */
[----:B0-----:R-:W-:Y:S01]  /*06d0*/  STG.E.128 desc[UR6][R2.64], R8 ;  /* 0x0000000802007986 */ /* 0x001fe2000c101d06 */
[----:B------:R-:W-:Y:S05]  /*06e0*/  EXIT ;  /* 0x000000000000794d */ /* 0x000fea0003800000 */
.L_x_0:
[----:B------:R-:W-:-:S00]  /*06f0*/  BRA `(.L_x_0) ;  /* 0xfffffffc00fc7947 */ /* 0x000fc0000383ffff */
[----:B------:R-:W-:-:S00]  /*0700*/  NOP ;  /* 0x0000000000007918 */ /* 0x000fc00000000000 */
[----:B------:R-:W-:-:S00]  /*0710*/  NOP ;  /* 0x0000000000007918 */ /* 0x000fc00000000000 */
[----:B------:R-:W-:-:S00]  /*0720*/  NOP ;  /* 0x0000000000007918 */ /* 0x000fc00000000000 */
[----:B------:R-:W-:-:S00]  /*0730*/  NOP ;  /* 0x0000000000007918 */ /* 0x000fc00000000000 */
[----:B------:R-:W-:-:S00]  /*0740*/  NOP ;  /* 0x0000000000007918 */ /* 0x000fc00000000000 */
[----:B------:R-:W-:-:S00]  /*0750*/  NOP ;  /* 0x0000000000007918 */ /* 0x000fc00000000000 */
[----:B------:R-:W-:-:S00]  /*0760*/  NOP ;  /* 0x0000000000007918 */ /* 0x000fc00000000000 */
[----:B------:R-:W-:-:S00]  /*0770*/  NOP ;  /* 0x0000000000007918 */ /* 0x000fc00000000000 */
.L_x_1:


//--------------------- .nv.shared.triton_poi_fused_14 --------------------------
	.section	.nv.shared.triton_poi_fused_14,"aw",@nobits
	.sectionflags	@""
	.align	16
	.zero		1024


//--------------------- .nv.constant0.triton_poi_fused_14 --------------------------
	.section	.nv.constant0.triton_poi_fused_14,"a",@progbits
	.sectionflags	@""
	.align	4
.nv.constant0.triton_poi_fused_14:
	.zero		552
